//
// Generated by NVIDIA NVVM Compiler
//
// Compiler Build ID: CL-36424714
// Cuda compilation tools, release 13.0, V13.0.88
// Based on NVVM 20.0.0
//

.version 9.0
.target sm_100
.address_size 64

	// .globl	_Z15fold_fri_kernelPKyiyPy

.visible .entry _Z15fold_fri_kernelPKyiyPy(
	.param .u64 .ptr .align 1 _Z15fold_fri_kernelPKyiyPy_param_0,
	.param .u32 _Z15fold_fri_kernelPKyiyPy_param_1,
	.param .u64 _Z15fold_fri_kernelPKyiyPy_param_2,
	.param .u64 .ptr .align 1 _Z15fold_fri_kernelPKyiyPy_param_3
)
{
	.reg .pred 	%p<17>;
	.reg .b32 	%r<70>;
	.reg .b64 	%rd<106>;

	ld.param.u64 	%rd4, [_Z15fold_fri_kernelPKyiyPy_param_0];
	ld.param.u32 	%r17, [_Z15fold_fri_kernelPKyiyPy_param_1];
	ld.param.u64 	%rd5, [_Z15fold_fri_kernelPKyiyPy_param_3];
	cvta.to.global.u64 	%rd1, %rd5;
	cvta.to.global.u64 	%rd2, %rd4;
	shr.u32 	%r18, %r17, 31;
	add.s32 	%r19, %r17, %r18;
	shr.s32 	%r1, %r19, 1;
	mov.u32 	%r20, %ctaid.x;
	mov.u32 	%r21, %ntid.x;
	mov.u32 	%r22, %tid.x;
	mad.lo.s32 	%r68, %r20, %r21, %r22;
	mov.u32 	%r23, %nctaid.x;
	mul.lo.s32 	%r3, %r21, %r23;
	setp.ge.s32 	%p1, %r68, %r1;
	@%p1 bra 	$L__BB0_7;
	add.s32 	%r24, %r68, %r3;
	max.s32 	%r25, %r1, %r24;
	setp.lt.s32 	%p2, %r24, %r1;
	selp.u32 	%r26, 1, 0, %p2;
	add.s32 	%r27, %r24, %r26;
	sub.s32 	%r28, %r25, %r27;
	div.u32 	%r29, %r28, %r3;
	add.s32 	%r4, %r29, %r26;
	and.b32  	%r30, %r4, 3;
	setp.eq.s32 	%p3, %r30, 3;
	@%p3 bra 	$L__BB0_4;
	shl.b32 	%r66, %r68, 1;
	shl.b32 	%r6, %r3, 1;
	add.s32 	%r31, %r4, 1;
	and.b32  	%r32, %r31, 3;
	neg.s32 	%r65, %r32;
$L__BB0_3:
	.pragma "nounroll";
	ld.param.u64 	%rd104, [_Z15fold_fri_kernelPKyiyPy_param_2];
	and.b64  	%rd6, %rd104, 2305843009213693951;
	mul.wide.s32 	%rd7, %r68, 8;
	add.s64 	%rd8, %rd1, %rd7;
	mul.wide.s32 	%rd9, %r66, 8;
	add.s64 	%rd10, %rd2, %rd9;
	ld.global.nc.u64 	%rd11, [%rd10];
	ld.global.nc.u64 	%rd12, [%rd10+8];
	and.b64  	%rd13, %rd12, 2305843009213693951;
	mul.hi.u64 	%rd14, %rd13, %rd6;
	mul.lo.s64 	%rd15, %rd13, %rd6;
	and.b64  	%rd16, %rd15, 2305843009213693951;
	mov.b64 	{%r33, %r34}, %rd14;
	mov.b64 	{%r35, %r36}, %rd15;
	shf.l.wrap.b32 	%r37, %r36, %r33, 3;
	shf.l.wrap.b32 	%r38, %r33, %r34, 3;
	mov.b64 	%rd17, {%r37, %r38};
	add.s64 	%rd18, %rd16, %rd17;
	and.b64  	%rd19, %rd18, 2305843009213693951;
	shr.u64 	%rd20, %rd18, 61;
	add.s64 	%rd21, %rd19, %rd20;
	setp.gt.u64 	%p4, %rd21, 2305843009213693950;
	add.s64 	%rd22, %rd21, -2305843009213693951;
	selp.b64 	%rd23, %rd22, %rd21, %p4;
	add.s64 	%rd24, %rd23, %rd11;
	setp.gt.u64 	%p5, %rd24, 2305843009213693950;
	add.s64 	%rd25, %rd24, -2305843009213693951;
	selp.b64 	%rd26, %rd25, %rd24, %p5;
	st.global.u64 	[%rd8], %rd26;
	add.s32 	%r68, %r68, %r3;
	add.s32 	%r66, %r66, %r6;
	add.s32 	%r65, %r65, 1;
	setp.ne.s32 	%p6, %r65, 0;
	@%p6 bra 	$L__BB0_3;
$L__BB0_4:
	setp.lt.u32 	%p7, %r4, 3;
	@%p7 bra 	$L__BB0_7;
	mul.wide.s32 	%rd48, %r3, 16;
	mul.wide.s32 	%rd66, %r3, 8;
	shl.b32 	%r64, %r3, 2;
$L__BB0_6:
	ld.param.u64 	%rd105, [_Z15fold_fri_kernelPKyiyPy_param_2];
	and.b64  	%rd27, %rd105, 2305843009213693951;
	shl.b32 	%r39, %r68, 1;
	mul.wide.s32 	%rd28, %r39, 8;
	add.s64 	%rd29, %rd2, %rd28;
	ld.global.nc.u64 	%rd30, [%rd29];
	ld.global.nc.u64 	%rd31, [%rd29+8];
	and.b64  	%rd32, %rd31, 2305843009213693951;
	mul.hi.u64 	%rd33, %rd32, %rd27;
	mul.lo.s64 	%rd34, %rd32, %rd27;
	and.b64  	%rd35, %rd34, 2305843009213693951;
	mov.b64 	{%r40, %r41}, %rd33;
	mov.b64 	{%r42, %r43}, %rd34;
	shf.l.wrap.b32 	%r44, %r43, %r40, 3;
	shf.l.wrap.b32 	%r45, %r40, %r41, 3;
	mov.b64 	%rd36, {%r44, %r45};
	add.s64 	%rd37, %rd35, %rd36;
	and.b64  	%rd38, %rd37, 2305843009213693951;
	shr.u64 	%rd39, %rd37, 61;
	add.s64 	%rd40, %rd38, %rd39;
	setp.gt.u64 	%p8, %rd40, 2305843009213693950;
	add.s64 	%rd41, %rd40, -2305843009213693951;
	selp.b64 	%rd42, %rd41, %rd40, %p8;
	add.s64 	%rd43, %rd42, %rd30;
	setp.gt.u64 	%p9, %rd43, 2305843009213693950;
	add.s64 	%rd44, %rd43, -2305843009213693951;
	selp.b64 	%rd45, %rd44, %rd43, %p9;
	mul.wide.s32 	%rd46, %r68, 8;
	add.s64 	%rd47, %rd1, %rd46;
	st.global.u64 	[%rd47], %rd45;
	add.s64 	%rd49, %rd29, %rd48;
	ld.global.nc.u64 	%rd50, [%rd49];
	ld.global.nc.u64 	%rd51, [%rd49+8];
	and.b64  	%rd52, %rd51, 2305843009213693951;
	mul.hi.u64 	%rd53, %rd52, %rd27;
	mul.lo.s64 	%rd54, %rd52, %rd27;
	and.b64  	%rd55, %rd54, 2305843009213693951;
	mov.b64 	{%r46, %r47}, %rd53;
	mov.b64 	{%r48, %r49}, %rd54;
	shf.l.wrap.b32 	%r50, %r49, %r46, 3;
	shf.l.wrap.b32 	%r51, %r46, %r47, 3;
	mov.b64 	%rd56, {%r50, %r51};
	add.s64 	%rd57, %rd55, %rd56;
	and.b64  	%rd58, %rd57, 2305843009213693951;
	shr.u64 	%rd59, %rd57, 61;
	add.s64 	%rd60, %rd58, %rd59;
	setp.gt.u64 	%p10, %rd60, 2305843009213693950;
	add.s64 	%rd61, %rd60, -2305843009213693951;
	selp.b64 	%rd62, %rd61, %rd60, %p10;
	add.s64 	%rd63, %rd62, %rd50;
	setp.gt.u64 	%p11, %rd63, 2305843009213693950;
	add.s64 	%rd64, %rd63, -2305843009213693951;
	selp.b64 	%rd65, %rd64, %rd63, %p11;
	add.s64 	%rd67, %rd47, %rd66;
	st.global.u64 	[%rd67], %rd65;
	add.s64 	%rd68, %rd49, %rd48;
	ld.global.nc.u64 	%rd69, [%rd68];
	ld.global.nc.u64 	%rd70, [%rd68+8];
	and.b64  	%rd71, %rd70, 2305843009213693951;
	mul.hi.u64 	%rd72, %rd71, %rd27;
	mul.lo.s64 	%rd73, %rd71, %rd27;
	and.b64  	%rd74, %rd73, 2305843009213693951;
	mov.b64 	{%r52, %r53}, %rd72;
	mov.b64 	{%r54, %r55}, %rd73;
	shf.l.wrap.b32 	%r56, %r55, %r52, 3;
	shf.l.wrap.b32 	%r57, %r52, %r53, 3;
	mov.b64 	%rd75, {%r56, %r57};
	add.s64 	%rd76, %rd74, %rd75;
	and.b64  	%rd77, %rd76, 2305843009213693951;
	shr.u64 	%rd78, %rd76, 61;
	add.s64 	%rd79, %rd77, %rd78;
	setp.gt.u64 	%p12, %rd79, 2305843009213693950;
	add.s64 	%rd80, %rd79, -2305843009213693951;
	selp.b64 	%rd81, %rd80, %rd79, %p12;
	add.s64 	%rd82, %rd81, %rd69;
	setp.gt.u64 	%p13, %rd82, 2305843009213693950;
	add.s64 	%rd83, %rd82, -2305843009213693951;
	selp.b64 	%rd84, %rd83, %rd82, %p13;
	add.s64 	%rd85, %rd67, %rd66;
	st.global.u64 	[%rd85], %rd84;
	add.s64 	%rd86, %rd68, %rd48;
	ld.global.nc.u64 	%rd87, [%rd86];
	ld.global.nc.u64 	%rd88, [%rd86+8];
	and.b64  	%rd89, %rd88, 2305843009213693951;
	mul.hi.u64 	%rd90, %rd89, %rd27;
	mul.lo.s64 	%rd91, %rd89, %rd27;
	and.b64  	%rd92, %rd91, 2305843009213693951;
	mov.b64 	{%r58, %r59}, %rd90;
	mov.b64 	{%r60, %r61}, %rd91;
	shf.l.wrap.b32 	%r62, %r61, %r58, 3;
	shf.l.wrap.b32 	%r63, %r58, %r59, 3;
	mov.b64 	%rd93, {%r62, %r63};
	add.s64 	%rd94, %rd92, %rd93;
	and.b64  	%rd95, %rd94, 2305843009213693951;
	shr.u64 	%rd96, %rd94, 61;
	add.s64 	%rd97, %rd95, %rd96;
	setp.gt.u64 	%p14, %rd97, 2305843009213693950;
	add.s64 	%rd98, %rd97, -2305843009213693951;
	selp.b64 	%rd99, %rd98, %rd97, %p14;
	add.s64 	%rd100, %rd99, %rd87;
	setp.gt.u64 	%p15, %rd100, 2305843009213693950;
	add.s64 	%rd101, %rd100, -2305843009213693951;
	selp.b64 	%rd102, %rd101, %rd100, %p15;
	add.s64 	%rd103, %rd85, %rd66;
	st.global.u64 	[%rd103], %rd102;
	add.s32 	%r68, %r64, %r68;
	setp.lt.s32 	%p16, %r68, %r1;
	@%p16 bra 	$L__BB0_6;
$L__BB0_7:
	ret;

}


// ===== COMPILED SASS (sm_100) =====

	.target	sm_100

	.elftype	@"ET_EXEC"


//--------------------- .note.nv.tkinfo           --------------------------
	.section	.note.nv.tkinfo,"",@"SHT_NOTE"
	.sectionflags	@"SHF_NOTE_NV_TKINFO"
	.tkinfo
        /*0018*/ 	.word	0x00000002
        /*0030*/ 	.string	""
        /*0030*/ 	.string	"ptxas"
        /*0030*/ 	.string	"Cuda compilation tools, release 13.0, V13.0.88"
        /*0030*/ 	.string	"Build cuda_13.0.r13.0/compiler.36424714_0"
        /*0030*/ 	.string	"-arch sm_100 -m 64 "



//--------------------- .note.nv.cuinfo           --------------------------
	.section	.note.nv.cuinfo,"",@"SHT_NOTE"
	.sectionflags	@"SHF_NOTE_NV_CUINFO"
        /*0018*/ 	.short	0x0002
        /*001a*/ 	.short	0x0064
        /*001c*/ 	.short	0x0082
	.zero		2


//--------------------- .nv.info                  --------------------------
	.section	.nv.info,"",@"SHT_CUDA_INFO"
	.align	4


	//----- nvinfo : EIATTR_REGCOUNT
	.align		4
        /*0000*/ 	.byte	0x04, 0x2f
        /*0002*/ 	.short	(.L_1 - .L_0)
	.align		4
.L_0:
        /*0004*/ 	.word	index@(_Z15fold_fri_kernelPKyiyPy)
        /*0008*/ 	.word	0x00000020


	//----- nvinfo : EIATTR_FRAME_SIZE
	.align		4
.L_1:
        /*000c*/ 	.byte	0x04, 0x11
        /*000e*/ 	.short	(.L_3 - .L_2)
	.align		4
.L_2:
        /*0010*/ 	.word	index@(_Z15fold_fri_kernelPKyiyPy)
        /*0014*/ 	.word	0x00000000


	//----- nvinfo : EIATTR_MIN_STACK_SIZE
	.align		4
.L_3:
        /*0018*/ 	.byte	0x04, 0x12
        /*001a*/ 	.short	(.L_5 - .L_4)
	.align		4
.L_4:
        /*001c*/ 	.word	index@(_Z15fold_fri_kernelPKyiyPy)
        /*0020*/ 	.word	0x00000000
.L_5:


//--------------------- .nv.compat                --------------------------
	.section	.nv.compat,"",@"SHT_CUDA_COMPAT_INFO"
	.align	4
        /*0000*/ 	.byte	0x02, 0x09, 0x00, 0x00, 0x02, 0x02, 0x01, 0x00, 0x02, 0x05, 0x05, 0x00, 0x03, 0x07, 0x01, 0x01
        /*0010*/ 	.byte	0x02, 0x03, 0x00, 0x00, 0x02, 0x06, 0x01, 0x00, 0x04, 0x0b, 0x08, 0x00, 0x09, 0x00, 0x00, 0x00
        /*0020*/ 	.byte	0x00, 0x00, 0x00, 0x00


//--------------------- .nv.info._Z15fold_fri_kernelPKyiyPy --------------------------
	.section	.nv.info._Z15fold_fri_kernelPKyiyPy,"",@"SHT_CUDA_INFO"
	.sectionflags	@""
	.align	4


	//----- nvinfo : EIATTR_CUDA_API_VERSION
	.align		4
        /*0000*/ 	.byte	0x04, 0x37
        /*0002*/ 	.short	(.L_7 - .L_6)
.L_6:
        /*0004*/ 	.word	0x00000082


	//----- nvinfo : EIATTR_KPARAM_INFO
	.align		4
.L_7:
        /*0008*/ 	.byte	0x04, 0x17
        /*000a*/ 	.short	(.L_9 - .L_8)
.L_8:
        /*000c*/ 	.word	0x00000000
        /*0010*/ 	.short	0x0003
        /*0012*/ 	.short	0x0018
        /*0014*/ 	.byte	0x00, 0xf5, 0x21, 0x00


	//----- nvinfo : EIATTR_KPARAM_INFO
	.align		4
.L_9:
        /*0018*/ 	.byte	0x04, 0x17
        /*001a*/ 	.short	(.L_11 - .L_10)
.L_10:
        /*001c*/ 	.word	0x00000000
        /*0020*/ 	.short	0x0002
        /*0022*/ 	.short	0x0010
        /*0024*/ 	.byte	0x00, 0xf0, 0x21, 0x00


	//----- nvinfo : EIATTR_KPARAM_INFO
	.align		4
.L_11:
        /*0028*/ 	.byte	0x04, 0x17
        /*002a*/ 	.short	(.L_13 - .L_12)
.L_12:
        /*002c*/ 	.word	0x00000000
        /*0030*/ 	.short	0x0001
        /*0032*/ 	.short	0x0008
        /*0034*/ 	.byte	0x00, 0xf0, 0x11, 0x00


	//----- nvinfo : EIATTR_KPARAM_INFO
	.align		4
.L_13:
        /*0038*/ 	.byte	0x04, 0x17
        /*003a*/ 	.short	(.L_15 - .L_14)
.L_14:
        /*003c*/ 	.word	0x00000000
        /*0040*/ 	.short	0x0000
        /*0042*/ 	.short	0x0000
        /*0044*/ 	.byte	0x00, 0xf5, 0x21, 0x00


	//----- nvinfo : EIATTR_SPARSE_MMA_MASK
	.align		4
.L_15:
        /*0048*/ 	.byte	0x03, 0x50
        /*004a*/ 	.short	0x0000


	//----- nvinfo : EIATTR_MAXREG_COUNT
	.align		4
        /*004c*/ 	.byte	0x03, 0x1b
        /*004e*/ 	.short	0x00ff


	//----- nvinfo : EIATTR_MERCURY_ISA_VERSION
	.align		4
        /*0050*/ 	.byte	0x03, 0x5f
        /*0052*/ 	.short	0x0101


	//----- nvinfo : EIATTR_VRC_CTA_INIT_COUNT
	.align		4
        /*0054*/ 	.byte	0x02, 0x4a
	.zero		1
	.zero		1


	//----- nvinfo : EIATTR_EXIT_INSTR_OFFSETS
	.align		4
        /*0058*/ 	.byte	0x04, 0x1c
        /*005a*/ 	.short	(.L_17 - .L_16)


	//   ....[0]....
.L_16:
        /*005c*/ 	.word	0x000000b0


	//   ....[1]....
        /*0060*/ 	.word	0x000005e0


	//   ....[2]....
        /*0064*/ 	.word	0x00000f00


	//----- nvinfo : EIATTR_CRS_STACK_SIZE
	.align		4
.L_17:
        /*0068*/ 	.byte	0x04, 0x1e
        /*006a*/ 	.short	(.L_19 - .L_18)
.L_18:
        /*006c*/ 	.word	0x00000000


	//----- nvinfo : EIATTR_CBANK_PARAM_SIZE
	.align		4
.L_19:
        /*0070*/ 	.byte	0x03, 0x19
        /*0072*/ 	.short	0x0020


	//----- nvinfo : EIATTR_PARAM_CBANK
	.align		4
        /*0074*/ 	.byte	0x04, 0x0a
        /*0076*/ 	.short	(.L_21 - .L_20)
	.align		4
.L_20:
        /*0078*/ 	.word	index@(.nv.constant0._Z15fold_fri_kernelPKyiyPy)
        /*007c*/ 	.short	0x0380
        /*007e*/ 	.short	0x0020


	//----- nvinfo : EIATTR_SW_WAR
	.align		4
.L_21:
        /*0080*/ 	.byte	0x04, 0x36
        /*0082*/ 	.short	(.L_23 - .L_22)
.L_22:
        /*0084*/ 	.word	0x00000008
.L_23:


//--------------------- .nv.callgraph             --------------------------
	.section	.nv.callgraph,"",@"SHT_CUDA_CALLGRAPH"
	.align	4
	.sectionentsize	8
	.align		4
        /*0000*/ 	.word	0x00000000
	.align		4
        /*0004*/ 	.word	0xffffffff
	.align		4
        /*0008*/ 	.word	0x00000000
	.align		4
        /*000c*/ 	.word	0xfffffffe
	.align		4
        /*0010*/ 	.word	0x00000000
	.align		4
        /*0014*/ 	.word	0xfffffffd
	.align		4
        /*0018*/ 	.word	0x00000000
	.align		4
        /*001c*/ 	.word	0xfffffffc


//--------------------- .text._Z15fold_fri_kernelPKyiyPy --------------------------
	.section	.text._Z15fold_fri_kernelPKyiyPy,"ax",@progbits
	.align	128
        .global         _Z15fold_fri_kernelPKyiyPy
        .type           _Z15fold_fri_kernelPKyiyPy,@function
        .size           _Z15fold_fri_kernelPKyiyPy,(.L_x_5 - _Z15fold_fri_kernelPKyiyPy)
        .other          _Z15fold_fri_kernelPKyiyPy,@"STO_CUDA_ENTRY STV_DEFAULT"
_Z15fold_fri_kernelPKyiyPy:
.text._Z15fold_fri_kernelPKyiyPy:
[----:B------:R-:W-:Y:S01]  /*0000*/  LDC R1, c[0x0][0x37c] ;  /* 0x0000df00ff017b82 */ /* 0x000fe20000000800 */
[----:B------:R-:W0:Y:S07]  /*0010*/  S2R R3, SR_TID.X ;  /* 0x0000000000037919 */ /* 0x000e2e0000002100 */
[----:B------:R-:W0:Y:S01]  /*0020*/  S2UR UR5, SR_CTAID.X ;  /* 0x00000000000579c3 */ /* 0x000e220000002500 */
[----:B------:R-:W1:Y:S07]  /*0030*/  LDCU UR4, c[0x0][0x388] ;  /* 0x00007100ff0477ac */ /* 0x000e6e0008000800 */
[----:B------:R-:W0:Y:S01]  /*0040*/  LDC R0, c[0x0][0x360] ;  /* 0x0000d800ff007b82 */ /* 0x000e220000000800 */
[----:B------:R-:W2:Y:S01]  /*0050*/  LDCU UR6, c[0x0][0x370] ;  /* 0x00006e00ff0677ac */ /* 0x000ea20008000800 */
[----:B-1----:R-:W-:-:S04]  /*0060*/  ULEA.HI UR4, UR4, UR4, URZ, 0x1 ;  /* 0x0000000404047291 */ /* 0x002fc8000f8f08ff */
[----:B------:R-:W-:Y:S01]  /*0070*/  USHF.R.S32.HI UR4, URZ, 0x1, UR4 ;  /* 0x00000001ff047899 */ /* 0x000fe20008011404 */
[C---:B0-----:R-:W-:Y:S02]  /*0080*/  IMAD R3, R0.reuse, UR5, R3 ;  /* 0x0000000500037c24 */ /* 0x041fe4000f8e0203 */
[----:B--2---:R-:W-:-:S03]  /*0090*/  IMAD R0, R0, UR6, RZ ;  /* 0x0000000600007c24 */ /* 0x004fc6000f8e02ff */
[----:B------:R-:W-:-:S13]  /*00a0*/  ISETP.GE.AND P0, PT, R3, UR4, PT ;  /* 0x0000000403007c0c */ /* 0x000fda000bf06270 */
[----:B------:R-:W-:Y:S05]  /*00b0*/  @P0 EXIT ;  /* 0x000000000000094d */ /* 0x000fea0003800000 */
[----:B------:R-:W0:Y:S01]  /*00c0*/  I2F.U32.RP R6, R0 ;  /* 0x0000000000067306 */ /* 0x000e220000209000 */
[C---:B------:R-:W-:Y:S01]  /*00d0*/  IMAD.IADD R2, R0.reuse, 0x1, R3 ;  /* 0x0000000100027824 */ /* 0x040fe200078e0203 */
[----:B------:R-:W-:Y:S01]  /*00e0*/  ISETP.NE.U32.AND P2, PT, R0, RZ, PT ;  /* 0x000000ff0000720c */ /* 0x000fe20003f45070 */
[----:B------:R-:W-:Y:S01]  /*00f0*/  IMAD.MOV R9, RZ, RZ, -R0 ;  /* 0x000000ffff097224 */ /* 0x000fe200078e0a00 */
[----:B------:R-:W1:Y:S01]  /*0100*/  LDCU.64 UR10, c[0x0][0x390] ;  /* 0x00007200ff0a77ac */ /* 0x000e620008000a00 */
[----:B------:R-:W-:Y:S01]  /*0110*/  BSSY.RECONVERGENT B0, `(.L_x_0) ;  /* 0x000004c000007945 */ /* 0x000fe20003800200 */
[C---:B------:R-:W-:Y:S02]  /*0120*/  ISETP.GE.AND P0, PT, R2.reuse, UR4, PT ;  /* 0x0000000402007c0c */ /* 0x040fe4000bf06270 */
[----:B------:R-:W-:Y:S01]  /*0130*/  VIMNMX R7, PT, PT, R2, UR4, !PT ;  /* 0x0000000402077c48 */ /* 0x000fe2000ffe0100 */
[----:B------:R-:W2:Y:S01]  /*0140*/  LDCU.64 UR6, c[0x0][0x358] ;  /* 0x00006b00ff0677ac */ /* 0x000ea20008000a00 */
[----:B------:R-:W-:Y:S01]  /*0150*/  SEL R10, RZ, 0x1, P0 ;  /* 0x00000001ff0a7807 */ /* 0x000fe20000000000 */
[----:B------:R-:W3:Y:S03]  /*0160*/  LDCU.64 UR8, c[0x0][0x390] ;  /* 0x00007200ff0877ac */ /* 0x000ee60008000a00 */
[----:B------:R-:W-:Y:S01]  /*0170*/  IADD3 R7, PT, PT, R7, -R2, -R10 ;  /* 0x8000000207077210 */ /* 0x000fe20007ffe80a */
[----:B0-----:R-:W0:Y:S02]  /*0180*/  MUFU.RCP R6, R6 ;  /* 0x0000000600067308 */ /* 0x001e240000001000 */
[----:B0-----:R-:W-:-:S06]  /*0190*/  VIADD R4, R6, 0xffffffe ;  /* 0x0ffffffe06047836 */ /* 0x001fcc0000000000 */
[----:B------:R0:W4:Y:S02]  /*01a0*/  F2I.FTZ.U32.TRUNC.NTZ R5, R4 ;  /* 0x0000000400057305 */ /* 0x000124000021f000 */
[----:B0-----:R-:W-:Y:S02]  /*01b0*/  IMAD.MOV.U32 R4, RZ, RZ, RZ ;  /* 0x000000ffff047224 */ /* 0x001fe400078e00ff */
[----:B----4-:R-:W-:-:S04]  /*01c0*/  IMAD R9, R9, R5, RZ ;  /* 0x0000000509097224 */ /* 0x010fc800078e02ff */
[----:B------:R-:W-:Y:S02]  /*01d0*/  IMAD.HI.U32 R6, R5, R9, R4 ;  /* 0x0000000905067227 */ /* 0x000fe400078e0004 */
[----:B------:R-:W0:Y:S04]  /*01e0*/  LDC.64 R8, c[0x0][0x398] ;  /* 0x0000e600ff087b82 */ /* 0x000e280000000a00 */
[----:B------:R-:W-:-:S04]  /*01f0*/  IMAD.HI.U32 R5, R6, R7, RZ ;  /* 0x0000000706057227 */ /* 0x000fc800078e00ff */
[----:B------:R-:W-:-:S04]  /*0200*/  IMAD.MOV R2, RZ, RZ, -R5 ;  /* 0x000000ffff027224 */ /* 0x000fc800078e0a05 */
[----:B------:R-:W-:-:S05]  /*0210*/  IMAD R7, R0, R2, R7 ;  /* 0x0000000200077224 */ /* 0x000fca00078e0207 */
[----:B------:R-:W-:-:S13]  /*0220*/  ISETP.GE.U32.AND P0, PT, R7, R0, PT ;  /* 0x000000000700720c */ /* 0x000fda0003f06070 */
[----:B------:R-:W-:Y:S02]  /*0230*/  @P0 IMAD.IADD R7, R7, 0x1, -R0 ;  /* 0x0000000107070824 */ /* 0x000fe400078e0a00 */
[----:B------:R-:W-:-:S03]  /*0240*/  @P0 VIADD R5, R5, 0x1 ;  /* 0x0000000105050836 */ /* 0x000fc60000000000 */
[-C--:B------:R-:W-:Y:S02]  /*0250*/  ISETP.GE.U32.AND P1, PT, R7, R0.reuse, PT ;  /* 0x000000000700720c */ /* 0x080fe40003f26070 */
[----:B------:R-:W4:Y:S11]  /*0260*/  LDC.64 R6, c[0x0][0x380] ;  /* 0x0000e000ff067b82 */ /* 0x000f360000000a00 */
[----:B------:R-:W-:Y:S01]  /*0270*/  @P1 VIADD R5, R5, 0x1 ;  /* 0x0000000105051836 */ /* 0x000fe20000000000 */
[----:B------:R-:W-:-:S05]  /*0280*/  @!P2 LOP3.LUT R5, RZ, R0, RZ, 0x33, !PT ;  /* 0x00000000ff05a212 */ /* 0x000fca00078e33ff */
[----:B------:R-:W-:-:S05]  /*0290*/  IMAD.IADD R2, R10, 0x1, R5 ;  /* 0x000000010a027824 */ /* 0x000fca00078e0205 */
[C---:B------:R-:W-:Y:S02]  /*02a0*/  LOP3.LUT R4, R2.reuse, 0x3, RZ, 0xc0, !PT ;  /* 0x0000000302047812 */ /* 0x040fe400078ec0ff */
[----:B------:R-:W-:Y:S02]  /*02b0*/  ISETP.GE.U32.AND P1, PT, R2, 0x3, PT ;  /* 0x000000030200780c */ /* 0x000fe40003f26070 */
[----:B------:R-:W-:-:S13]  /*02c0*/  ISETP.NE.AND P0, PT, R4, 0x3, PT ;  /* 0x000000030400780c */ /* 0x000fda0003f05270 */
[----:B0123--:R-:W-:Y:S05]  /*02d0*/  @!P0 BRA `(.L_x_1) ;  /* 0x0000000000bc8947 */ /* 0x00ffea0003800000 */
[----:B------:R-:W0:Y:S01]  /*02e0*/  LDC.64 R4, c[0x0][0x398] ;  /* 0x0000e600ff047b82 */ /* 0x000e220000000a00 */
[----:B------:R-:W-:Y:S02]  /*02f0*/  VIADD R2, R2, 0x1 ;  /* 0x0000000102027836 */ /* 0x000fe40000000000 */
[----:B------:R-:W-:-:S03]  /*0300*/  IMAD.SHL.U32 R13, R3, 0x2, RZ ;  /* 0x00000002030d7824 */ /* 0x000fc600078e00ff */
[----:B------:R-:W-:Y:S02]  /*0310*/  LOP3.LUT R2, R2, 0x3, RZ, 0xc0, !PT ;  /* 0x0000000302027812 */ /* 0x000fe400078ec0ff */
[----:B------:R-:W1:Y:S03]  /*0320*/  LDC.64 R10, c[0x0][0x380] ;  /* 0x0000e000ff0a7b82 */ /* 0x000e660000000a00 */
[----:B------:R-:W-:-:S07]  /*0330*/  IMAD.MOV R2, RZ, RZ, -R2 ;  /* 0x000000ffff027224 */ /* 0x000fce00078e0a02 */
.L_x_2:
[----:B-1----:R-:W-:-:S05]  /*0340*/  IMAD.WIDE R20, R13, 0x8, R10 ;  /* 0x000000080d147825 */ /* 0x002fca00078e020a */
[----:B--2---:R-:W2:Y:S04]  /*0350*/  LDG.E.64.CONSTANT R16, desc[UR6][R20.64+0x8] ;  /* 0x0000080614107981 */ /* 0x004ea8000c1e9b00 */
[----:B------:R-:W3:Y:S01]  /*0360*/  LDG.E.64.CONSTANT R14, desc[UR6][R20.64] ;  /* 0x00000006140e7981 */ /* 0x000ee2000c1e9b00 */
[----:B------:R-:W-:Y:S01]  /*0370*/  ULOP3.LUT UR5, UR9, 0x1fffffff, URZ, 0xc0, !UPT ;  /* 0x1fffffff09057892 */ /* 0x000fe2000f8ec0ff */
[----:B------:R-:W-:Y:S02]  /*0380*/  VIADD R2, R2, 0x1 ;  /* 0x0000000102027836 */ /* 0x000fe40000000000 */
[----:B------:R-:W-:Y:S01]  /*0390*/  IMAD R13, R0, 0x2, R13 ;  /* 0x00000002000d7824 */ /* 0x000fe200078e020d */
[----:B--2---:R-:W-:-:S05]  /*03a0*/  LOP3.LUT R25, R17, 0x1fffffff, RZ, 0xc0, !PT ;  /* 0x1fffffff11197812 */ /* 0x004fca00078ec0ff */
[----:B------:R-:W-:-:S04]  /*03b0*/  IMAD.WIDE.U32 R18, R25, UR8, RZ ;  /* 0x0000000819127c25 */ /* 0x000fc8000f8e00ff */
[----:B------:R-:W-:-:S04]  /*03c0*/  IMAD.WIDE.U32 R18, P0, R16, UR5, R18 ;  /* 0x0000000510127c25 */ /* 0x000fc8000f800012 */
[----:B------:R-:W-:-:S04]  /*03d0*/  IMAD.WIDE.U32 R16, R16, UR8, RZ ;  /* 0x0000000810107c25 */ /* 0x000fc8000f8e00ff */
[----:B------:R-:W-:Y:S01]  /*03e0*/  IMAD.X R23, RZ, RZ, RZ, P0 ;  /* 0x000000ffff177224 */ /* 0x000fe200000e06ff */
[----:B------:R-:W-:Y:S01]  /*03f0*/  IADD3 R27, P0, PT, R17, R18, RZ ;  /* 0x00000012111b7210 */ /* 0x000fe20007f1e0ff */
[----:B------:R-:W-:-:S04]  /*0400*/  IMAD.MOV.U32 R22, RZ, RZ, R19 ;  /* 0x000000ffff167224 */ /* 0x000fc800078e0013 */
[----:B------:R-:W-:-:S03]  /*0410*/  IMAD.WIDE.U32.X R18, R25, UR5, R22, P0 ;  /* 0x0000000519127c25 */ /* 0x000fc600080e0416 */
[----:B------:R-:W-:Y:S02]  /*0420*/  SHF.L.W.U32.HI R17, R27, 0x3, R18 ;  /* 0x000000031b117819 */ /* 0x000fe40000010e12 */
[----:B------:R-:W-:Y:S02]  /*0430*/  SHF.L.W.U32.HI R18, R18, 0x3, R19 ;  /* 0x0000000312127819 */ /* 0x000fe40000010e13 */
[----:B------:R-:W-:Y:S02]  /*0440*/  IADD3 R17, P0, PT, R17, R16, RZ ;  /* 0x0000001011117210 */ /* 0x000fe40007f1e0ff */
[----:B------:R-:W-:-:S05]  /*0450*/  LOP3.LUT R19, R27, 0x1fffffff, RZ, 0xc0, !PT ;  /* 0x1fffffff1b137812 */ /* 0x000fca00078ec0ff */
[----:B------:R-:W-:-:S05]  /*0460*/  IMAD.X R18, R18, 0x1, R19, P0 ;  /* 0x0000000112127824 */ /* 0x000fca00000e0613 */
[C---:B------:R-:W-:Y:S02]  /*0470*/  LEA.HI R12, P0, R18.reuse, R17, RZ, 0x3 ;  /* 0x00000011120c7211 */ /* 0x040fe400078118ff */
[----:B------:R-:W-:Y:S02]  /*0480*/  LOP3.LUT R16, R18, 0x1fffffff, RZ, 0xc0, !PT ;  /* 0x1fffffff12107812 */ /* 0x000fe400078ec0ff */
[----:B------:R-:W-:-:S03]  /*0490*/  IADD3 R17, P2, PT, R12, 0x1, RZ ;  /* 0x000000010c117810 */ /* 0x000fc60007f5e0ff */
[----:B------:R-:W-:Y:S01]  /*04a0*/  IMAD.X R16, RZ, RZ, R16, P0 ;  /* 0x000000ffff107224 */ /* 0x000fe200000e0610 */
[----:B------:R-:W-:-:S04]  /*04b0*/  ISETP.GT.U32.AND P0, PT, R12, -0x2, PT ;  /* 0xfffffffe0c00780c */ /* 0x000fc80003f04070 */
[C---:B------:R-:W-:Y:S02]  /*04c0*/  ISETP.GT.U32.AND.EX P0, PT, R16.reuse, 0x1fffffff, PT, P0 ;  /* 0x1fffffff1000780c */ /* 0x040fe40003f04100 */
[----:B------:R-:W-:Y:S02]  /*04d0*/  IADD3.X R19, PT, PT, R16, -0x20000000, RZ, P2, !PT ;  /* 0xe000000010137810 */ /* 0x000fe400017fe4ff */
[----:B------:R-:W-:Y:S02]  /*04e0*/  SEL R17, R17, R12, P0 ;  /* 0x0000000c11117207 */ /* 0x000fe40000000000 */
[----:B------:R-:W-:Y:S02]  /*04f0*/  SEL R19, R19, R16, P0 ;  /* 0x0000001013137207 */ /* 0x000fe40000000000 */
[----:B---3--:R-:W-:-:S04]  /*0500*/  IADD3 R17, P0, PT, R14, R17, RZ ;  /* 0x000000110e117210 */ /* 0x008fc80007f1e0ff */
[----:B------:R-:W-:Y:S01]  /*0510*/  IADD3 R16, P2, PT, R17, 0x1, RZ ;  /* 0x0000000111107810 */ /* 0x000fe20007f5e0ff */
[----:B------:R-:W-:Y:S01]  /*0520*/  IMAD.X R15, R15, 0x1, R19, P0 ;  /* 0x000000010f0f7824 */ /* 0x000fe200000e0613 */
[----:B------:R-:W-:-:S04]  /*0530*/  ISETP.GT.U32.AND P0, PT, R17, -0x2, PT ;  /* 0xfffffffe1100780c */ /* 0x000fc80003f04070 */
[C---:B------:R-:W-:Y:S02]  /*0540*/  ISETP.GT.U32.AND.EX P0, PT, R15.reuse, 0x1fffffff, PT, P0 ;  /* 0x1fffffff0f00780c */ /* 0x040fe40003f04100 */
[----:B------:R-:W-:Y:S02]  /*0550*/  IADD3.X R12, PT, PT, R15, -0x20000000, RZ, P2, !PT ;  /* 0xe00000000f0c7810 */ /* 0x000fe400017fe4ff */
[----:B------:R-:W-:Y:S02]  /*0560*/  SEL R16, R16, R17, P0 ;  /* 0x0000001110107207 */ /* 0x000fe40000000000 */
[----:B------:R-:W-:Y:S01]  /*0570*/  SEL R17, R12, R15, P0 ;  /* 0x0000000f0c117207 */ /* 0x000fe20000000000 */
[----:B0-----:R-:W-:Y:S01]  /*0580*/  IMAD.WIDE R14, R3, 0x8, R4 ;  /* 0x00000008030e7825 */ /* 0x001fe200078e0204 */
[----:B------:R-:W-:-:S03]  /*0590*/  ISETP.NE.AND P0, PT, R2, RZ, PT ;  /* 0x000000ff0200720c */ /* 0x000fc60003f05270 */
[----:B------:R-:W-:Y:S01]  /*05a0*/  IMAD.IADD R3, R0, 0x1, R3 ;  /* 0x0000000100037824 */ /* 0x000fe200078e0203 */
[----:B------:R2:W-:Y:S09]  /*05b0*/  STG.E.64 desc[UR6][R14.64], R16 ;  /* 0x000000100e007986 */ /* 0x0005f2000c101b06 */
[----:B------:R-:W-:Y:S05]  /*05c0*/  @P0 BRA `(.L_x_2) ;  /* 0xfffffffc005c0947 */ /* 0x000fea000383ffff */
.L_x_1:
[----:B------:R-:W-:Y:S05]  /*05d0*/  BSYNC.RECONVERGENT B0 ;  /* 0x0000000000007941 */ /* 0x000fea0003800200 */
.L_x_0:
[----:B------:R-:W-:Y:S05]  /*05e0*/  @!P1 EXIT ;  /* 0x000000000000994d */ /* 0x000fea0003800000 */
.L_x_3:
[----:B------:R-:W-:-:S04]  /*05f0*/  IMAD.SHL.U32 R19, R3, 0x2, RZ ;  /* 0x0000000203137824 */ /* 0x000fc800078e00ff */
[----:B----4-:R-:W-:-:S05]  /*0600*/  IMAD.WIDE R18, R19, 0x8, R6 ;  /* 0x0000000813127825 */ /* 0x010fca00078e0206 */
[----:B------:R-:W3:Y:S01]  /*0610*/  LDG.E.64.CONSTANT R4, desc[UR6][R18.64+0x8] ;  /* 0x0000080612047981 */ /* 0x000ee2000c1e9b00 */
[----:B------:R-:W-:-:S03]  /*0620*/  IMAD.WIDE R20, R0, 0x10, R18 ;  /* 0x0000001000147825 */ /* 0x000fc600078e0212 */
[----:B------:R0:W4:Y:S04]  /*0630*/  LDG.E.64.CONSTANT R12, desc[UR6][R18.64] ;  /* 0x00000006120c7981 */ /* 0x000128000c1e9b00 */
[----:B------:R-:W5:Y:S01]  /*0640*/  LDG.E.64.CONSTANT R24, desc[UR6][R20.64+0x8] ;  /* 0x0000080614187981 */ /* 0x000f62000c1e9b00 */
[----:B--2---:R-:W-:-:S05]  /*0650*/  IMAD.WIDE R16, R0, 0x10, R20 ;  /* 0x0000001000107825 */ /* 0x004fca00078e0214 */
[----:B------:R-:W2:Y:S01]  /*0660*/  LDG.E.64.CONSTANT R10, desc[UR6][R16.64+0x8] ;  /* 0x00000806100a7981 */ /* 0x000ea2000c1e9b00 */
[----:B------:R-:W-:-:S03]  /*0670*/  ULOP3.LUT UR5, UR11, 0x1fffffff, URZ, 0xc0, !UPT ;  /* 0x1fffffff0b057892 */ /* 0x000fc6000f8ec0ff */
[----:B------:R-:W4:Y:S01]  /*0680*/  LDG.E.64.CONSTANT R20, desc[UR6][R20.64] ;  /* 0x0000000614147981 */ /* 0x000f22000c1e9b00 */
[----:B---3--:R-:W-:-:S05]  /*0690*/  LOP3.LUT R27, R5, 0x1fffffff, RZ, 0xc0, !PT ;  /* 0x1fffffff051b7812 */ /* 0x008fca00078ec0ff */
[----:B------:R-:W-:-:S04]  /*06a0*/  IMAD.WIDE.U32 R14, R27, UR10, RZ ;  /* 0x0000000a1b0e7c25 */ /* 0x000fc8000f8e00ff */
[----:B------:R-:W-:-:S04]  /*06b0*/  IMAD.WIDE.U32 R14, P0, R4, UR5, R14 ;  /* 0x00000005040e7c25 */ /* 0x000fc8000f80000e */
[----:B------:R-:W-:-:S04]  /*06c0*/  IMAD.WIDE.U32 R4, R4, UR10, RZ ;  /* 0x0000000a04047c25 */ /* 0x000fc8000f8e00ff */
[----:B------:R-:W-:Y:S01]  /*06d0*/  IMAD.X R23, RZ, RZ, RZ, P0 ;  /* 0x000000ffff177224 */ /* 0x000fe200000e06ff */
[----:B------:R-:W-:Y:S01]  /*06e0*/  IADD3 R2, P0, PT, R5, R14, RZ ;  /* 0x0000000e05027210 */ /* 0x000fe20007f1e0ff */
[----:B------:R-:W-:-:S04]  /*06f0*/  IMAD.MOV.U32 R22, RZ, RZ, R15 ;  /* 0x000000ffff167224 */ /* 0x000fc800078e000f */
[----:B------:R-:W-:Y:S01]  /*0700*/  IMAD.WIDE.U32.X R14, R27, UR5, R22, P0 ;  /* 0x000000051b0e7c25 */ /* 0x000fe200080e0416 */
[C---:B0-----:R-:W-:Y:S02]  /*0710*/  LOP3.LUT R19, R2.reuse, 0x1fffffff, RZ, 0xc0, !PT ;  /* 0x1fffffff02137812 */ /* 0x041fe400078ec0ff */
[----:B------:R-:W-:Y:S02]  /*0720*/  SHF.L.W.U32.HI R5, R2, 0x3, R14 ;  /* 0x0000000302057819 */ /* 0x000fe40000010e0e */
[----:B------:R-:W-:Y:S02]  /*0730*/  SHF.L.W.U32.HI R14, R14, 0x3, R15 ;  /* 0x000000030e0e7819 */ /* 0x000fe40000010e0f */
[----:B------:R-:W-:Y:S02]  /*0740*/  IADD3 R18, P0, PT, R5, R4, RZ ;  /* 0x0000000405127210 */ /* 0x000fe40007f1e0ff */
[----:B-----5:R-:W-:-:S03]  /*0750*/  LOP3.LUT R15, R25, 0x1fffffff, RZ, 0xc0, !PT ;  /* 0x1fffffff190f7812 */ /* 0x020fc600078ec0ff */
[----:B------:R-:W-:Y:S02]  /*0760*/  IMAD.X R19, R14, 0x1, R19, P0 ;  /* 0x000000010e137824 */ /* 0x000fe400000e0613 */
[----:B------:R-:W-:-:S03]  /*0770*/  IMAD.WIDE.U32 R4, R15, UR10, RZ ;  /* 0x0000000a0f047c25 */ /* 0x000fc6000f8e00ff */
[C---:B------:R-:W-:Y:S02]  /*0780*/  LEA.HI R14, P0, R19.reuse, R18, RZ, 0x3 ;  /* 0x00000012130e7211 */ /* 0x040fe400078118ff */
[----:B------:R-:W-:Y:S01]  /*0790*/  LOP3.LUT R2, R19, 0x1fffffff, RZ, 0xc0, !PT ;  /* 0x1fffffff13027812 */ /* 0x000fe200078ec0ff */
[----:B------:R-:W-:-:S04]  /*07a0*/  IMAD.WIDE.U32 R4, P1, R24, UR5, R4 ;  /* 0x0000000518047c25 */ /* 0x000fc8000f820004 */
[----:B------:R-:W-:-:S04]  /*07b0*/  IMAD.WIDE.U32 R24, R24, UR10, RZ ;  /* 0x0000000a18187c25 */ /* 0x000fc8000f8e00ff */
[----:B------:R-:W-:Y:S01]  /*07c0*/  IMAD.X R2, RZ, RZ, R2, P0 ;  /* 0x000000ffff027224 */ /* 0x000fe200000e0602 */
[C---:B------:R-:W-:Y:S01]  /*07d0*/  ISETP.GT.U32.AND P0, PT, R14.reuse, -0x2, PT ;  /* 0xfffffffe0e00780c */ /* 0x040fe20003f04070 */
[----:B------:R-:W-:Y:S01]  /*07e0*/  IMAD.X R19, RZ, RZ, RZ, P1 ;  /* 0x000000ffff137224 */ /* 0x000fe200008e06ff */
[----:B------:R-:W-:Y:S01]  /*07f0*/  IADD3 R4, P2, PT, R25, R4, RZ ;  /* 0x0000000419047210 */ /* 0x000fe20007f5e0ff */
[----:B------:R-:W-:Y:S01]  /*0800*/  IMAD.MOV.U32 R18, RZ, RZ, R5 ;  /* 0x000000ffff127224 */ /* 0x000fe200078e0005 */
[----:B------:R-:W-:Y:S02]  /*0810*/  IADD3 R23, P1, PT, R14, 0x1, RZ ;  /* 0x000000010e177810 */ /* 0x000fe40007f3e0ff */
[C---:B------:R-:W-:Y:S01]  /*0820*/  ISETP.GT.U32.AND.EX P0, PT, R2.reuse, 0x1fffffff, PT, P0 ;  /* 0x1fffffff0200780c */ /* 0x040fe20003f04100 */
[----:B------:R-:W-:Y:S01]  /*0830*/  IMAD.WIDE.U32.X R18, R15, UR5, R18, P2 ;  /* 0x000000050f127c25 */ /* 0x000fe200090e0412 */
[----:B--2---:R-:W-:Y:S02]  /*0840*/  LOP3.LUT R25, R11, 0x1fffffff, RZ, 0xc0, !PT ;  /* 0x1fffffff0b197812 */ /* 0x004fe400078ec0ff */
[----:B------:R-:W-:-:S02]  /*0850*/  IADD3.X R15, PT, PT, R2, -0x20000000, RZ, P1, !PT ;  /* 0xe0000000020f7810 */ /* 0x000fc40000ffe4ff */
[----:B------:R-:W-:Y:S01]  /*0860*/  SEL R11, R23, R14, P0 ;  /* 0x0000000e170b7207 */ /* 0x000fe20000000000 */
[----:B------:R-:W-:Y:S01]  /*0870*/  IMAD.WIDE.U32 R22, R25, UR10, RZ ;  /* 0x0000000a19167c25 */ /* 0x000fe2000f8e00ff */
[----:B------:R-:W-:Y:S02]  /*0880*/  SEL R15, R15, R2, P0 ;  /* 0x000000020f0f7207 */ /* 0x000fe40000000000 */
[----:B------:R-:W-:Y:S02]  /*0890*/  SHF.L.W.U32.HI R5, R4, 0x3, R18 ;  /* 0x0000000304057819 */ /* 0x000fe40000010e12 */
[----:B----4-:R-:W-:Y:S01]  /*08a0*/  IADD3 R2, P0, PT, R12, R11, RZ ;  /* 0x0000000b0c027210 */ /* 0x010fe20007f1e0ff */
[----:B------:R-:W-:Y:S01]  /*08b0*/  IMAD.WIDE.U32 R22, P2, R10, UR5, R22 ;  /* 0x000000050a167c25 */ /* 0x000fe2000f840016 */
[----:B------:R-:W-:-:S03]  /*08c0*/  IADD3 R24, P1, PT, R5, R24, RZ ;  /* 0x0000001805187210 */ /* 0x000fc60007f3e0ff */
[----:B------:R-:W-:Y:S02]  /*08d0*/  IMAD.X R5, R13, 0x1, R15, P0 ;  /* 0x000000010d057824 */ /* 0x000fe400000e060f */
[----:B------:R-:W-:-:S04]  /*08e0*/  IMAD.WIDE.U32 R10, R10, UR10, RZ ;  /* 0x0000000a0a0a7c25 */ /* 0x000fc8000f8e00ff */
[----:B------:R-:W-:Y:S01]  /*08f0*/  IMAD.WIDE R14, R0, 0x10, R16 ;  /* 0x00000010000e7825 */ /* 0x000fe200078e0210 */
[----:B------:R-:W-:Y:S01]  /*0900*/  IADD3 R11, P0, PT, R11, R22, RZ ;  /* 0x000000160b0b7210 */ /* 0x000fe20007f1e0ff */
[----:B------:R-:W2:Y:S02]  /*0910*/  LDG.E.64.CONSTANT R16, desc[UR6][R16.64] ;  /* 0x0000000610107981 */ /* 0x000ea4000c1e9b00 */
[----:B------:R-:W-:Y:S02]  /*0920*/  IMAD.MOV.U32 R12, RZ, RZ, R23 ;  /* 0x000000ffff0c7224 */ /* 0x000fe400078e0017 */
[----:B------:R-:W3:Y:S04]  /*0930*/  LDG.E.64.CONSTANT R22, desc[UR6][R14.64+0x8] ;  /* 0x000008060e167981 */ /* 0x000ee8000c1e9b00 */
[----:B------:R0:W4:Y:S01]  /*0940*/  LDG.E.64.CONSTANT R26, desc[UR6][R14.64] ;  /* 0x000000060e1a7981 */ /* 0x000122000c1e9b00 */
[----:B------:R-:W-:-:S02]  /*0950*/  IMAD.X R13, RZ, RZ, RZ, P2 ;  /* 0x000000ffff0d7224 */ /* 0x000fc400010e06ff */
[----:B------:R-:W-:Y:S01]  /*0960*/  IMAD.WIDE.U32.X R12, R25, UR5, R12, P0 ;  /* 0x00000005190c7c25 */ /* 0x000fe200080e040c */
[C---:B------:R-:W-:Y:S02]  /*0970*/  ISETP.GT.U32.AND P0, PT, R2.reuse, -0x2, PT ;  /* 0xfffffffe0200780c */ /* 0x040fe40003f04070 */
[----:B------:R-:W-:Y:S02]  /*0980*/  IADD3 R29, P3, PT, R2, 0x1, RZ ;  /* 0x00000001021d7810 */ /* 0x000fe40007f7e0ff */
[----:B------:R-:W-:-:S04]  /*0990*/  ISETP.GT.U32.AND.EX P0, PT, R5, 0x1fffffff, PT, P0 ;  /* 0x1fffffff0500780c */ /* 0x000fc80003f04100 */
[----:B------:R-:W-:Y:S02]  /*09a0*/  SEL R28, R29, R2, P0 ;  /* 0x000000021d1c7207 */ /* 0x000fe40000000000 */
[----:B------:R-:W-:Y:S02]  /*09b0*/  IADD3.X R2, PT, PT, R5, -0x20000000, RZ, P3, !PT ;  /* 0xe000000005027810 */ /* 0x000fe40001ffe4ff */
[----:B------:R-:W-:Y:S02]  /*09c0*/  SHF.L.W.U32.HI R19, R18, 0x3, R19 ;  /* 0x0000000312137819 */ /* 0x000fe40000010e13 */
[----:B------:R-:W-:Y:S02]  /*09d0*/  SEL R29, R2, R5, P0 ;  /* 0x00000005021d7207 */ /* 0x000fe40000000000 */
[----:B------:R-:W-:Y:S02]  /*09e0*/  LOP3.LUT R4, R4, 0x1fffffff, RZ, 0xc0, !PT ;  /* 0x1fffffff04047812 */ /* 0x000fe400078ec0ff */
[----:B------:R-:W-:-:S03]  /*09f0*/  SHF.L.W.U32.HI R25, R11, 0x3, R12 ;  /* 0x000000030b197819 */ /* 0x000fc60000010e0c */
[----:B------:R-:W-:Y:S01]  /*0a00*/  IMAD.X R19, R19, 0x1, R4, P1 ;  /* 0x0000000113137824 */ /* 0x000fe200008e0604 */
[----:B------:R-:W-:Y:S02]  /*0a10*/  IADD3 R10, P2, PT, R25, R10, RZ ;  /* 0x0000000a190a7210 */ /* 0x000fe40007f5e0ff */
[----:B------:R-:W-:Y:S02]  /*0a20*/  SHF.L.W.U32.HI R12, R12, 0x3, R13 ;  /* 0x000000030c0c7819 */ /* 0x000fe40000010e0d */
[----:B------:R-:W-:Y:S02]  /*0a30*/  LOP3.LUT R11, R11, 0x1fffffff, RZ, 0xc0, !PT ;  /* 0x1fffffff0b0b7812 */ /* 0x000fe400078ec0ff */
[----:B------:R-:W-:-:S03]  /*0a40*/  LEA.HI R24, P0, R19, R24, RZ, 0x3 ;  /* 0x0000001813187211 */ /* 0x000fc600078118ff */
[----:B------:R-:W-:Y:S01]  /*0a50*/  IMAD.X R11, R12, 0x1, R11, P2 ;  /* 0x000000010c0b7824 */ /* 0x000fe200010e060b */
[----:B------:R-:W-:-:S04]  /*0a60*/  LOP3.LUT R12, R19, 0x1fffffff, RZ, 0xc0, !PT ;  /* 0x1fffffff130c7812 */ /* 0x000fc800078ec0ff */
[----:B------:R-:W-:Y:S01]  /*0a70*/  LOP3.LUT R18, R11, 0x1fffffff, RZ, 0xc0, !PT ;  /* 0x1fffffff0b127812 */ /* 0x000fe200078ec0ff */
[----:B0-----:R-:W-:-:S05]  /*0a80*/  IMAD.WIDE R14, R3, 0x8, R8 ;  /* 0x00000008030e7825 */ /* 0x001fca00078e0208 */
[----:B------:R0:W-:Y:S02]  /*0a90*/  STG.E.64 desc[UR6][R14.64], R28 ;  /* 0x0000001c0e007986 */ /* 0x0001e4000c101b06 */
[----:B0-----:R-:W-:-:S04]  /*0aa0*/  IMAD.WIDE R14, R0, 0x8, R14 ;  /* 0x00000008000e7825 */ /* 0x001fc800078e020e */
[----:B------:R-:W-:Y:S01]  /*0ab0*/  IMAD R3, R0, 0x4, R3 ;  /* 0x0000000400037824 */ /* 0x000fe200078e0203 */
[----:B---3--:R-:W-:-:S05]  /*0ac0*/  LOP3.LUT R2, R23, 0x1fffffff, RZ, 0xc0, !PT ;  /* 0x1fffffff17027812 */ /* 0x008fca00078ec0ff */
[----:B------:R-:W-:-:S04]  /*0ad0*/  IMAD.WIDE.U32 R4, R2, UR10, RZ ;  /* 0x0000000a02047c25 */ /* 0x000fc8000f8e00ff */
[----:B------:R-:W-:-:S04]  /*0ae0*/  IMAD.WIDE.U32 R4, P1, R22, UR5, R4 ;  /* 0x0000000516047c25 */ /* 0x000fc8000f820004 */
[----:B------:R-:W-:-:S04]  /*0af0*/  IMAD.WIDE.U32 R22, R22, UR10, RZ ;  /* 0x0000000a16167c25 */ /* 0x000fc8000f8e00ff */
[----:B------:R-:W-:Y:S01]  /*0b00*/  IMAD.X R13, RZ, RZ, RZ, P1 ;  /* 0x000000ffff0d7224 */ /* 0x000fe200008e06ff */
[----:B------:R-:W-:Y:S01]  /*0b10*/  IADD3 R19, P1, PT, R23, R4, RZ ;  /* 0x0000000417137210 */ /* 0x000fe20007f3e0ff */
[----:B------:R-:W-:Y:S02]  /*0b20*/  IMAD.X R4, RZ, RZ, R12, P0 ;  /* 0x000000ffff047224 */ /* 0x000fe400000e060c */
[----:B------:R-:W-:-:S04]  /*0b30*/  IMAD.MOV.U32 R12, RZ, RZ, R5 ;  /* 0x000000ffff0c7224 */ /* 0x000fc800078e0005 */
[----:B------:R-:W-:Y:S01]  /*0b40*/  IMAD.WIDE.U32.X R12, R2, UR5, R12, P1 ;  /* 0x00000005020c7c25 */ /* 0x000fe200088e040c */
[C---:B------:R-:W-:Y:S02]  /*0b50*/  IADD3 R23, P1, PT, R24.reuse, 0x1, RZ ;  /* 0x0000000118177810 */ /* 0x040fe40007f3e0ff */
[----:B------:R-:W-:Y:S02]  /*0b60*/  ISETP.GT.U32.AND P0, PT, R24, -0x2, PT ;  /* 0xfffffffe1800780c */ /* 0x000fe40003f04070 */
[----:B------:R-:W-:Y:S02]  /*0b70*/  SHF.L.W.U32.HI R5, R19, 0x3, R12 ;  /* 0x0000000313057819 */ /* 0x000fe40000010e0c */
[----:B------:R-:W-:Y:S02]  /*0b80*/  SHF.L.W.U32.HI R12, R12, 0x3, R13 ;  /* 0x000000030c0c7819 */ /* 0x000fe40000010e0d */
[----:B------:R-:W-:Y:S02]  /*0b90*/  IADD3.X R13, PT, PT, R4, -0x20000000, RZ, P1, !PT ;  /* 0xe0000000040d7810 */ /* 0x000fe40000ffe4ff */
[----:B------:R-:W-:-:S02]  /*0ba0*/  IADD3 R2, P1, PT, R5, R22, RZ ;  /* 0x0000001605027210 */ /* 0x000fc40007f3e0ff */
[----:B------:R-:W-:Y:S02]  /*0bb0*/  LOP3.LUT R5, R19, 0x1fffffff, RZ, 0xc0, !PT ;  /* 0x1fffffff13057812 */ /* 0x000fe400078ec0ff */
[----:B------:R-:W-:-:S03]  /*0bc0*/  ISETP.GT.U32.AND.EX P0, PT, R4, 0x1fffffff, PT, P0 ;  /* 0x1fffffff0400780c */ /* 0x000fc60003f04100 */
[----:B------:R-:W-:Y:S01]  /*0bd0*/  IMAD.X R5, R12, 0x1, R5, P1 ;  /* 0x000000010c057824 */ /* 0x000fe200008e0605 */
[----:B------:R-:W-:Y:S02]  /*0be0*/  SEL R23, R23, R24, P0 ;  /* 0x0000001817177207 */ /* 0x000fe40000000000 */
[----:B------:R-:W-:Y:S02]  /*0bf0*/  LEA.HI R12, P1, R11, R10, RZ, 0x3 ;  /* 0x0000000a0b0c7211 */ /* 0x000fe400078318ff */
[----:B------:R-:W-:Y:S02]  /*0c00*/  SEL R13, R13, R4, P0 ;  /* 0x000000040d0d7207 */ /* 0x000fe40000000000 */
[----:B------:R-:W-:Y:S02]  /*0c10*/  IADD3 R4, P0, PT, R20, R23, RZ ;  /* 0x0000001714047210 */ /* 0x000fe40007f1e0ff */
[C---:B------:R-:W-:Y:S02]  /*0c20*/  LEA.HI R2, P3, R5.reuse, R2, RZ, 0x3 ;  /* 0x0000000205027211 */ /* 0x040fe400078718ff */
[----:B------:R-:W-:Y:S01]  /*0c30*/  LOP3.LUT R10, R5, 0x1fffffff, RZ, 0xc0, !PT ;  /* 0x1fffffff050a7812 */ /* 0x000fe200078ec0ff */
[----:B------:R-:W-:Y:S01]  /*0c40*/  IMAD.X R18, RZ, RZ, R18, P1 ;  /* 0x000000ffff127224 */ /* 0x000fe200008e0612 */
[C---:B------:R-:W-:Y:S01]  /*0c50*/  IADD3 R19, P2, PT, R12.reuse, 0x1, RZ ;  /* 0x000000010c137810 */ /* 0x040fe20007f5e0ff */
[----:B------:R-:W-:Y:S01]  /*0c60*/  IMAD.X R20, R21, 0x1, R13, P0 ;  /* 0x0000000115147824 */ /* 0x000fe200000e060d */
[----:B------:R-:W-:Y:S01]  /*0c70*/  ISETP.GT.U32.AND P0, PT, R12, -0x2, PT ;  /* 0xfffffffe0c00780c */ /* 0x000fe20003f04070 */
[----:B------:R-:W-:Y:S01]  /*0c80*/  IMAD.X R10, RZ, RZ, R10, P3 ;  /* 0x000000ffff0a7224 */ /* 0x000fe200018e060a */
[----:B------:R-:W-:-:S02]  /*0c90*/  ISETP.GT.U32.AND P1, PT, R2, -0x2, PT ;  /* 0xfffffffe0200780c */ /* 0x000fc40003f24070 */
[----:B------:R-:W-:Y:S02]  /*0ca0*/  IADD3.X R11, PT, PT, R18, -0x20000000, RZ, P2, !PT ;  /* 0xe0000000120b7810 */ /* 0x000fe400017fe4ff */
[----:B------:R-:W-:Y:S02]  /*0cb0*/  IADD3 R5, P2, PT, R2, 0x1, RZ ;  /* 0x0000000102057810 */ /* 0x000fe40007f5e0ff */
[----:B------:R-:W-:Y:S02]  /*0cc0*/  ISETP.GT.U32.AND.EX P0, PT, R18, 0x1fffffff, PT, P0 ;  /* 0x1fffffff1200780c */ /* 0x000fe40003f04100 */
[C---:B------:R-:W-:Y:S02]  /*0cd0*/  ISETP.GT.U32.AND.EX P1, PT, R10.reuse, 0x1fffffff, PT, P1 ;  /* 0x1fffffff0a00780c */ /* 0x040fe40003f24110 */
[----:B------:R-:W-:Y:S02]  /*0ce0*/  IADD3.X R13, PT, PT, R10, -0x20000000, RZ, P2, !PT ;  /* 0xe00000000a0d7810 */ /* 0x000fe400017fe4ff */
[----:B------:R-:W-:-:S02]  /*0cf0*/  SEL R19, R19, R12, P0 ;  /* 0x0000000c13137207 */ /* 0x000fc40000000000 */
[----:B------:R-:W-:Y:S02]  /*0d00*/  SEL R11, R11, R18, P0 ;  /* 0x000000120b0b7207 */ /* 0x000fe40000000000 */
[C---:B------:R-:W-:Y:S02]  /*0d10*/  IADD3 R21, P2, PT, R4.reuse, 0x1, RZ ;  /* 0x0000000104157810 */ /* 0x040fe40007f5e0ff */
[----:B------:R-:W-:Y:S02]  /*0d20*/  SEL R5, R5, R2, P1 ;  /* 0x0000000205057207 */ /* 0x000fe40000800000 */
[----:B------:R-:W-:Y:S02]  /*0d30*/  ISETP.GT.U32.AND P0, PT, R4, -0x2, PT ;  /* 0xfffffffe0400780c */ /* 0x000fe40003f04070 */
[----:B------:R-:W-:Y:S02]  /*0d40*/  SEL R13, R13, R10, P1 ;  /* 0x0000000a0d0d7207 */ /* 0x000fe40000800000 */
[----:B------:R-:W-:-:S02]  /*0d50*/  IADD3.X R23, PT, PT, R20, -0x20000000, RZ, P2, !PT ;  /* 0xe000000014177810 */ /* 0x000fc400017fe4ff */
[----:B--2---:R-:W-:Y:S02]  /*0d60*/  IADD3 R12, P1, PT, R16, R19, RZ ;  /* 0x00000013100c7210 */ /* 0x004fe40007f3e0ff */
[----:B------:R-:W-:Y:S02]  /*0d70*/  ISETP.GT.U32.AND.EX P0, PT, R20, 0x1fffffff, PT, P0 ;  /* 0x1fffffff1400780c */ /* 0x000fe40003f04100 */
[----:B----4-:R-:W-:Y:S01]  /*0d80*/  IADD3 R2, P2, PT, R26, R5, RZ ;  /* 0x000000051a027210 */ /* 0x010fe20007f5e0ff */
[----:B------:R-:W-:Y:S01]  /*0d90*/  IMAD.X R18, R17, 0x1, R11, P1 ;  /* 0x0000000111127824 */ /* 0x000fe200008e060b */
[----:B------:R-:W-:Y:S02]  /*0da0*/  SEL R4, R21, R4, P0 ;  /* 0x0000000415047207 */ /* 0x000fe40000000000 */
[----:B------:R-:W-:Y:S01]  /*0db0*/  SEL R5, R23, R20, P0 ;  /* 0x0000001417057207 */ /* 0x000fe20000000000 */
[----:B------:R-:W-:Y:S01]  /*0dc0*/  IMAD.X R27, R27, 0x1, R13, P2 ;  /* 0x000000011b1b7824 */ /* 0x000fe200010e060d */
[----:B------:R-:W-:-:S02]  /*0dd0*/  ISETP.GT.U32.AND P0, PT, R12, -0x2, PT ;  /* 0xfffffffe0c00780c */ /* 0x000fc40003f04070 */
[----:B------:R-:W-:Y:S02]  /*0de0*/  IADD3 R13, P3, PT, R12, 0x1, RZ ;  /* 0x000000010c0d7810 */ /* 0x000fe40007f7e0ff */
[C---:B------:R-:W-:Y:S02]  /*0df0*/  ISETP.GT.U32.AND P1, PT, R2.reuse, -0x2, PT ;  /* 0xfffffffe0200780c */ /* 0x040fe40003f24070 */
[----:B------:R-:W-:Y:S02]  /*0e00*/  IADD3 R19, P2, PT, R2, 0x1, RZ ;  /* 0x0000000102137810 */ /* 0x000fe40007f5e0ff */
[----:B------:R-:W-:Y:S01]  /*0e10*/  ISETP.GT.U32.AND.EX P0, PT, R18, 0x1fffffff, PT, P0 ;  /* 0x1fffffff1200780c */ /* 0x000fe20003f04100 */
[----:B------:R-:W-:Y:S01]  /*0e20*/  IMAD.WIDE R10, R0, 0x8, R14 ;  /* 0x00000008000a7825 */ /* 0x000fe200078e020e */
[----:B------:R-:W-:Y:S02]  /*0e30*/  IADD3.X R17, PT, PT, R18, -0x20000000, RZ, P3, !PT ;  /* 0xe000000012117810 */ /* 0x000fe40001ffe4ff */
[----:B------:R-:W-:-:S02]  /*0e40*/  ISETP.GT.U32.AND.EX P1, PT, R27, 0x1fffffff, PT, P1 ;  /* 0x1fffffff1b00780c */ /* 0x000fc40003f24110 */
[----:B------:R-:W-:Y:S02]  /*0e50*/  IADD3.X R16, PT, PT, R27, -0x20000000, RZ, P2, !PT ;  /* 0xe00000001b107810 */ /* 0x000fe400017fe4ff */
[----:B------:R-:W-:Y:S02]  /*0e60*/  SEL R12, R13, R12, P0 ;  /* 0x0000000c0d0c7207 */ /* 0x000fe40000000000 */
[----:B------:R-:W-:Y:S02]  /*0e70*/  SEL R13, R17, R18, P0 ;  /* 0x00000012110d7207 */ /* 0x000fe40000000000 */
[----:B------:R-:W-:Y:S02]  /*0e80*/  SEL R18, R19, R2, P1 ;  /* 0x0000000213127207 */ /* 0x000fe40000800000 */
[----:B------:R-:W-:Y:S01]  /*0e90*/  SEL R19, R16, R27, P1 ;  /* 0x0000001b10137207 */ /* 0x000fe20000800000 */
[----:B------:R-:W-:Y:S01]  /*0ea0*/  IMAD.WIDE R16, R0, 0x8, R10 ;  /* 0x0000000800107825 */ /* 0x000fe200078e020a */
[----:B------:R0:W-:Y:S04]  /*0eb0*/  STG.E.64 desc[UR6][R14.64], R4 ;  /* 0x000000040e007986 */ /* 0x0001e8000c101b06 */
[----:B------:R0:W-:Y:S04]  /*0ec0*/  STG.E.64 desc[UR6][R10.64], R12 ;  /* 0x0000000c0a007986 */ /* 0x0001e8000c101b06 */
[----:B------:R0:W-:Y:S01]  /*0ed0*/  STG.E.64 desc[UR6][R16.64], R18 ;  /* 0x0000001210007986 */ /* 0x0001e2000c101b06 */
[----:B------:R-:W-:-:S13]  /*0ee0*/  ISETP.GE.AND P0, PT, R3, UR4, PT ;  /* 0x0000000403007c0c */ /* 0x000fda000bf06270 */
[----:B0-----:R-:W-:Y:S05]  /*0ef0*/  @!P0 BRA `(.L_x_3) ;  /* 0xfffffff400bc8947 */ /* 0x001fea000383ffff */
[----:B------:R-:W-:Y:S05]  /*0f00*/  EXIT ;  /* 0x000000000000794d */ /* 0x000fea0003800000 */
.L_x_4:
[----:B------:R-:W-:-:S00]  /*0f10*/  BRA `(.L_x_4) ;  /* 0xfffffffc00fc7947 */ /* 0x000fc0000383ffff */
[----:B------:R-:W-:-:S00]  /*0f20*/  NOP ;  /* 0x0000000000007918 */ /* 0x000fc00000000000 */
        /* <DEDUP_REMOVED lines=13> */
.L_x_5:


//--------------------- .nv.shared.reserved.0     --------------------------
	.section	.nv.shared.reserved.0,"aw",@nobits
	.weak		__nv_reservedSMEM_offset_0_alias
	.size		__nv_reservedSMEM_offset_0_alias, 0, 64
	.other		__nv_reservedSMEM_offset_0_alias,@"STO_CUDA_RESERVED_SHARED STV_DEFAULT"
__nv_reservedSMEM_offset_0_alias:
	.zero		0
	.zero		64


//--------------------- .nv.constant0._Z15fold_fri_kernelPKyiyPy --------------------------
	.section	.nv.constant0._Z15fold_fri_kernelPKyiyPy,"a",@progbits
	.sectionflags	@""
	.align	4
.nv.constant0._Z15fold_fri_kernelPKyiyPy:
	.zero		928


//--------------------- SYMBOLS --------------------------

	.type		.nv.reservedSmem.offset0,@object
	.size		.nv.reservedSmem.offset0,0x4
